//
// Generated by NVIDIA NVVM Compiler
//
// Compiler Build ID: CL-36424714
// Cuda compilation tools, release 13.0, V13.0.88
// Based on NVVM 20.0.0
//

.version 9.0
.target sm_100
.address_size 64

	// .globl	_Z14transposeNaivePKfPfii
// _ZZ15transposeSharedPKfPfiiE4tile has been demoted

.visible .entry _Z14transposeNaivePKfPfii(
	.param .u64 .ptr .align 1 _Z14transposeNaivePKfPfii_param_0,
	.param .u64 .ptr .align 1 _Z14transposeNaivePKfPfii_param_1,
	.param .u32 _Z14transposeNaivePKfPfii_param_2,
	.param .u32 _Z14transposeNaivePKfPfii_param_3
)
{
	.reg .pred 	%p<4>;
	.reg .b32 	%r<15>;
	.reg .b32 	%f<2>;
	.reg .b64 	%rd<9>;

	ld.param.u64 	%rd1, [_Z14transposeNaivePKfPfii_param_0];
	ld.param.u64 	%rd2, [_Z14transposeNaivePKfPfii_param_1];
	ld.param.u32 	%r3, [_Z14transposeNaivePKfPfii_param_2];
	ld.param.u32 	%r5, [_Z14transposeNaivePKfPfii_param_3];
	mov.u32 	%r6, %ctaid.x;
	mov.u32 	%r7, %ntid.x;
	mov.u32 	%r8, %tid.x;
	mad.lo.s32 	%r1, %r6, %r7, %r8;
	mov.u32 	%r9, %ctaid.y;
	mov.u32 	%r10, %ntid.y;
	mov.u32 	%r11, %tid.y;
	mad.lo.s32 	%r12, %r9, %r10, %r11;
	setp.ge.s32 	%p1, %r1, %r3;
	setp.ge.s32 	%p2, %r12, %r5;
	or.pred  	%p3, %p1, %p2;
	@%p3 bra 	$L__BB0_2;
	cvta.to.global.u64 	%rd3, %rd1;
	cvta.to.global.u64 	%rd4, %rd2;
	mad.lo.s32 	%r13, %r3, %r12, %r1;
	mul.wide.s32 	%rd5, %r13, 4;
	add.s64 	%rd6, %rd3, %rd5;
	ld.global.f32 	%f1, [%rd6];
	mad.lo.s32 	%r14, %r5, %r1, %r12;
	mul.wide.s32 	%rd7, %r14, 4;
	add.s64 	%rd8, %rd4, %rd7;
	st.global.f32 	[%rd8], %f1;
$L__BB0_2:
	ret;

}
	// .globl	_Z15transposeSharedPKfPfii
.visible .entry _Z15transposeSharedPKfPfii(
	.param .u64 .ptr .align 1 _Z15transposeSharedPKfPfii_param_0,
	.param .u64 .ptr .align 1 _Z15transposeSharedPKfPfii_param_1,
	.param .u32 _Z15transposeSharedPKfPfii_param_2,
	.param .u32 _Z15transposeSharedPKfPfii_param_3
)
{
	.reg .pred 	%p<7>;
	.reg .b32 	%r<25>;
	.reg .b32 	%f<3>;
	.reg .b64 	%rd<9>;
	// demoted variable
	.shared .align 4 .b8 _ZZ15transposeSharedPKfPfiiE4tile[4224];
	ld.param.u64 	%rd1, [_Z15transposeSharedPKfPfii_param_0];
	ld.param.u64 	%rd2, [_Z15transposeSharedPKfPfii_param_1];
	ld.param.u32 	%r9, [_Z15transposeSharedPKfPfii_param_2];
	ld.param.u32 	%r11, [_Z15transposeSharedPKfPfii_param_3];
	mov.u32 	%r12, %ctaid.x;
	shl.b32 	%r1, %r12, 5;
	mov.u32 	%r2, %tid.x;
	add.s32 	%r3, %r1, %r2;
	mov.u32 	%r13, %ctaid.y;
	shl.b32 	%r4, %r13, 5;
	mov.u32 	%r5, %tid.y;
	add.s32 	%r14, %r4, %r5;
	setp.ge.s32 	%p1, %r3, %r9;
	setp.ge.s32 	%p2, %r14, %r11;
	or.pred  	%p3, %p1, %p2;
	@%p3 bra 	$L__BB1_2;
	cvta.to.global.u64 	%rd3, %rd1;
	mad.lo.s32 	%r15, %r9, %r14, %r3;
	mul.wide.s32 	%rd4, %r15, 4;
	add.s64 	%rd5, %rd3, %rd4;
	ld.global.f32 	%f1, [%rd5];
	mov.u32 	%r16, _ZZ15transposeSharedPKfPfiiE4tile;
	mad.lo.s32 	%r17, %r5, 132, %r16;
	shl.b32 	%r18, %r2, 2;
	add.s32 	%r19, %r17, %r18;
	st.shared.f32 	[%r19], %f1;
$L__BB1_2:
	bar.sync 	0;
	add.s32 	%r7, %r4, %r2;
	add.s32 	%r8, %r1, %r5;
	setp.ge.s32 	%p4, %r7, %r11;
	setp.ge.s32 	%p5, %r8, %r9;
	or.pred  	%p6, %p5, %p4;
	@%p6 bra 	$L__BB1_4;
	mov.u32 	%r20, _ZZ15transposeSharedPKfPfiiE4tile;
	mad.lo.s32 	%r21, %r2, 132, %r20;
	shl.b32 	%r22, %r5, 2;
	add.s32 	%r23, %r21, %r22;
	ld.shared.f32 	%f2, [%r23];
	mad.lo.s32 	%r24, %r11, %r8, %r7;
	cvta.to.global.u64 	%rd6, %rd2;
	mul.wide.s32 	%rd7, %r24, 4;
	add.s64 	%rd8, %rd6, %rd7;
	st.global.f32 	[%rd8], %f2;
$L__BB1_4:
	ret;

}


// ===== COMPILED SASS (sm_100) =====

	.target	sm_100

	.elftype	@"ET_EXEC"


//--------------------- .note.nv.tkinfo           --------------------------
	.section	.note.nv.tkinfo,"",@"SHT_NOTE"
	.sectionflags	@"SHF_NOTE_NV_TKINFO"
	.tkinfo
        /*0018*/ 	.word	0x00000002
        /*0030*/ 	.string	""
        /*0030*/ 	.string	"ptxas"
        /*0030*/ 	.string	"Cuda compilation tools, release 13.0, V13.0.88"
        /*0030*/ 	.string	"Build cuda_13.0.r13.0/compiler.36424714_0"
        /*0030*/ 	.string	"-arch sm_100 -m 64 "



//--------------------- .note.nv.cuinfo           --------------------------
	.section	.note.nv.cuinfo,"",@"SHT_NOTE"
	.sectionflags	@"SHF_NOTE_NV_CUINFO"
        /*0018*/ 	.short	0x0002
        /*001a*/ 	.short	0x0064
        /*001c*/ 	.short	0x0082
	.zero		2


//--------------------- .nv.info                  --------------------------
	.section	.nv.info,"",@"SHT_CUDA_INFO"
	.align	4


	//----- nvinfo : EIATTR_REGCOUNT
	.align		4
        /*0000*/ 	.byte	0x04, 0x2f
        /*0002*/ 	.short	(.L_1 - .L_0)
	.align		4
.L_0:
        /*0004*/ 	.word	index@(_Z14transposeNaivePKfPfii)
        /*0008*/ 	.word	0x0000000a


	//----- nvinfo : EIATTR_FRAME_SIZE
	.align		4
.L_1:
        /*000c*/ 	.byte	0x04, 0x11
        /*000e*/ 	.short	(.L_3 - .L_2)
	.align		4
.L_2:
        /*0010*/ 	.word	index@(_Z14transposeNaivePKfPfii)
        /*0014*/ 	.word	0x00000000


	//----- nvinfo : EIATTR_REGCOUNT
	.align		4
.L_3:
        /*0018*/ 	.byte	0x04, 0x2f
        /*001a*/ 	.short	(.L_5 - .L_4)
	.align		4
.L_4:
        /*001c*/ 	.word	index@(_Z15transposeSharedPKfPfii)
        /*0020*/ 	.word	0x0000000c


	//----- nvinfo : EIATTR_FRAME_SIZE
	.align		4
.L_5:
        /*0024*/ 	.byte	0x04, 0x11
        /*0026*/ 	.short	(.L_7 - .L_6)
	.align		4
.L_6:
        /*0028*/ 	.word	index@(_Z15transposeSharedPKfPfii)
        /*002c*/ 	.word	0x00000000


	//----- nvinfo : EIATTR_MIN_STACK_SIZE
	.align		4
.L_7:
        /*0030*/ 	.byte	0x04, 0x12
        /*0032*/ 	.short	(.L_9 - .L_8)
	.align		4
.L_8:
        /*0034*/ 	.word	index@(_Z15transposeSharedPKfPfii)
        /*0038*/ 	.word	0x00000000


	//----- nvinfo : EIATTR_MIN_STACK_SIZE
	.align		4
.L_9:
        /*003c*/ 	.byte	0x04, 0x12
        /*003e*/ 	.short	(.L_11 - .L_10)
	.align		4
.L_10:
        /*0040*/ 	.word	index@(_Z14transposeNaivePKfPfii)
        /*0044*/ 	.word	0x00000000
.L_11:


//--------------------- .nv.compat                --------------------------
	.section	.nv.compat,"",@"SHT_CUDA_COMPAT_INFO"
	.align	4
        /*0000*/ 	.byte	0x02, 0x09, 0x00, 0x00, 0x02, 0x02, 0x01, 0x00, 0x02, 0x05, 0x05, 0x00, 0x03, 0x07, 0x01, 0x01
        /*0010*/ 	.byte	0x02, 0x03, 0x00, 0x00, 0x02, 0x06, 0x01, 0x00, 0x04, 0x0b, 0x08, 0x00, 0x09, 0x00, 0x00, 0x00
        /*0020*/ 	.byte	0x00, 0x00, 0x00, 0x00


//--------------------- .nv.info._Z15transposeSharedPKfPfii --------------------------
	.section	.nv.info._Z15transposeSharedPKfPfii,"",@"SHT_CUDA_INFO"
	.sectionflags	@""
	.align	4


	//----- nvinfo : EIATTR_CUDA_API_VERSION
	.align		4
        /*0000*/ 	.byte	0x04, 0x37
        /*0002*/ 	.short	(.L_13 - .L_12)
.L_12:
        /*0004*/ 	.word	0x00000082


	//----- nvinfo : EIATTR_KPARAM_INFO
	.align		4
.L_13:
        /*0008*/ 	.byte	0x04, 0x17
        /*000a*/ 	.short	(.L_15 - .L_14)
.L_14:
        /*000c*/ 	.word	0x00000000
        /*0010*/ 	.short	0x0003
        /*0012*/ 	.short	0x0014
        /*0014*/ 	.byte	0x00, 0xf0, 0x11, 0x00


	//----- nvinfo : EIATTR_KPARAM_INFO
	.align		4
.L_15:
        /*0018*/ 	.byte	0x04, 0x17
        /*001a*/ 	.short	(.L_17 - .L_16)
.L_16:
        /*001c*/ 	.word	0x00000000
        /*0020*/ 	.short	0x0002
        /*0022*/ 	.short	0x0010
        /*0024*/ 	.byte	0x00, 0xf0, 0x11, 0x00


	//----- nvinfo : EIATTR_KPARAM_INFO
	.align		4
.L_17:
        /*0028*/ 	.byte	0x04, 0x17
        /*002a*/ 	.short	(.L_19 - .L_18)
.L_18:
        /*002c*/ 	.word	0x00000000
        /*0030*/ 	.short	0x0001
        /*0032*/ 	.short	0x0008
        /*0034*/ 	.byte	0x00, 0xf5, 0x21, 0x00


	//----- nvinfo : EIATTR_KPARAM_INFO
	.align		4
.L_19:
        /*0038*/ 	.byte	0x04, 0x17
        /*003a*/ 	.short	(.L_21 - .L_20)
.L_20:
        /*003c*/ 	.word	0x00000000
        /*0040*/ 	.short	0x0000
        /*0042*/ 	.short	0x0000
        /*0044*/ 	.byte	0x00, 0xf5, 0x21, 0x00


	//----- nvinfo : EIATTR_SPARSE_MMA_MASK
	.align		4
.L_21:
        /*0048*/ 	.byte	0x03, 0x50
        /*004a*/ 	.short	0x0000


	//----- nvinfo : EIATTR_MAXREG_COUNT
	.align		4
        /*004c*/ 	.byte	0x03, 0x1b
        /*004e*/ 	.short	0x00ff


	//----- nvinfo : EIATTR_NUM_BARRIERS
	.align		4
        /*0050*/ 	.byte	0x02, 0x4c
        /*0052*/ 	.byte	0x01
	.zero		1


	//----- nvinfo : EIATTR_MERCURY_ISA_VERSION
	.align		4
        /*0054*/ 	.byte	0x03, 0x5f
        /*0056*/ 	.short	0x0101


	//----- nvinfo : EIATTR_VRC_CTA_INIT_COUNT
	.align		4
        /*0058*/ 	.byte	0x02, 0x4a
	.zero		1
	.zero		1


	//----- nvinfo : EIATTR_EXIT_INSTR_OFFSETS
	.align		4
        /*005c*/ 	.byte	0x04, 0x1c
        /*005e*/ 	.short	(.L_23 - .L_22)


	//   ....[0]....
.L_22:
        /*0060*/ 	.word	0x000001a0


	//   ....[1]....
        /*0064*/ 	.word	0x00000250


	//----- nvinfo : EIATTR_CBANK_PARAM_SIZE
	.align		4
.L_23:
        /*0068*/ 	.byte	0x03, 0x19
        /*006a*/ 	.short	0x0018


	//----- nvinfo : EIATTR_PARAM_CBANK
	.align		4
        /*006c*/ 	.byte	0x04, 0x0a
        /*006e*/ 	.short	(.L_25 - .L_24)
	.align		4
.L_24:
        /*0070*/ 	.word	index@(.nv.constant0._Z15transposeSharedPKfPfii)
        /*0074*/ 	.short	0x0380
        /*0076*/ 	.short	0x0018


	//----- nvinfo : EIATTR_SW_WAR
	.align		4
.L_25:
        /*0078*/ 	.byte	0x04, 0x36
        /*007a*/ 	.short	(.L_27 - .L_26)
.L_26:
        /*007c*/ 	.word	0x00000008
.L_27:


//--------------------- .nv.info._Z14transposeNaivePKfPfii --------------------------
	.section	.nv.info._Z14transposeNaivePKfPfii,"",@"SHT_CUDA_INFO"
	.sectionflags	@""
	.align	4


	//----- nvinfo : EIATTR_CUDA_API_VERSION
	.align		4
        /*0000*/ 	.byte	0x04, 0x37
        /*0002*/ 	.short	(.L_29 - .L_28)
.L_28:
        /*0004*/ 	.word	0x00000082


	//----- nvinfo : EIATTR_KPARAM_INFO
	.align		4
.L_29:
        /*0008*/ 	.byte	0x04, 0x17
        /*000a*/ 	.short	(.L_31 - .L_30)
.L_30:
        /*000c*/ 	.word	0x00000000
        /*0010*/ 	.short	0x0003
        /*0012*/ 	.short	0x0014
        /*0014*/ 	.byte	0x00, 0xf0, 0x11, 0x00


	//----- nvinfo : EIATTR_KPARAM_INFO
	.align		4
.L_31:
        /*0018*/ 	.byte	0x04, 0x17
        /*001a*/ 	.short	(.L_33 - .L_32)
.L_32:
        /*001c*/ 	.word	0x00000000
        /*0020*/ 	.short	0x0002
        /*0022*/ 	.short	0x0010
        /*0024*/ 	.byte	0x00, 0xf0, 0x11, 0x00


	//----- nvinfo : EIATTR_KPARAM_INFO
	.align		4
.L_33:
        /*0028*/ 	.byte	0x04, 0x17
        /*002a*/ 	.short	(.L_35 - .L_34)
.L_34:
        /*002c*/ 	.word	0x00000000
        /*0030*/ 	.short	0x0001
        /*0032*/ 	.short	0x0008
        /*0034*/ 	.byte	0x00, 0xf5, 0x21, 0x00


	//----- nvinfo : EIATTR_KPARAM_INFO
	.align		4
.L_35:
        /*0038*/ 	.byte	0x04, 0x17
        /*003a*/ 	.short	(.L_37 - .L_36)
.L_36:
        /*003c*/ 	.word	0x00000000
        /*0040*/ 	.short	0x0000
        /*0042*/ 	.short	0x0000
        /*0044*/ 	.byte	0x00, 0xf5, 0x21, 0x00


	//----- nvinfo : EIATTR_SPARSE_MMA_MASK
	.align		4
.L_37:
        /*0048*/ 	.byte	0x03, 0x50
        /*004a*/ 	.short	0x0000


	//----- nvinfo : EIATTR_MAXREG_COUNT
	.align		4
        /*004c*/ 	.byte	0x03, 0x1b
        /*004e*/ 	.short	0x00ff


	//----- nvinfo : EIATTR_MERCURY_ISA_VERSION
	.align		4
        /*0050*/ 	.byte	0x03, 0x5f
        /*0052*/ 	.short	0x0101


	//----- nvinfo : EIATTR_VRC_CTA_INIT_COUNT
	.align		4
        /*0054*/ 	.byte	0x02, 0x4a
	.zero		1
	.zero		1


	//----- nvinfo : EIATTR_EXIT_INSTR_OFFSETS
	.align		4
        /*0058*/ 	.byte	0x04, 0x1c
        /*005a*/ 	.short	(.L_39 - .L_38)


	//   ....[0]....
.L_38:
        /*005c*/ 	.word	0x000000c0


	//   ....[1]....
        /*0060*/ 	.word	0x00000160


	//----- nvinfo : EIATTR_CBANK_PARAM_SIZE
	.align		4
.L_39:
        /*0064*/ 	.byte	0x03, 0x19
        /*0066*/ 	.short	0x0018


	//----- nvinfo : EIATTR_PARAM_CBANK
	.align		4
        /*0068*/ 	.byte	0x04, 0x0a
        /*006a*/ 	.short	(.L_41 - .L_40)
	.align		4
.L_40:
        /*006c*/ 	.word	index@(.nv.constant0._Z14transposeNaivePKfPfii)
        /*0070*/ 	.short	0x0380
        /*0072*/ 	.short	0x0018


	//----- nvinfo : EIATTR_SW_WAR
	.align		4
.L_41:
        /*0074*/ 	.byte	0x04, 0x36
        /*0076*/ 	.short	(.L_43 - .L_42)
.L_42:
        /*0078*/ 	.word	0x00000008
.L_43:


//--------------------- .nv.callgraph             --------------------------
	.section	.nv.callgraph,"",@"SHT_CUDA_CALLGRAPH"
	.align	4
	.sectionentsize	8
	.align		4
        /*0000*/ 	.word	0x00000000
	.align		4
        /*0004*/ 	.word	0xffffffff
	.align		4
        /*0008*/ 	.word	0x00000000
	.align		4
        /*000c*/ 	.word	0xfffffffe
	.align		4
        /*0010*/ 	.word	0x00000000
	.align		4
        /*0014*/ 	.word	0xfffffffd
	.align		4
        /*0018*/ 	.word	0x00000000
	.align		4
        /*001c*/ 	.word	0xfffffffc


//--------------------- .text._Z15transposeSharedPKfPfii --------------------------
	.section	.text._Z15transposeSharedPKfPfii,"ax",@progbits
	.align	128
        .global         _Z15transposeSharedPKfPfii
        .type           _Z15transposeSharedPKfPfii,@function
        .size           _Z15transposeSharedPKfPfii,(.L_x_2 - _Z15transposeSharedPKfPfii)
        .other          _Z15transposeSharedPKfPfii,@"STO_CUDA_ENTRY STV_DEFAULT"
_Z15transposeSharedPKfPfii:
.text._Z15transposeSharedPKfPfii:
[----:B------:R-:W-:Y:S01]  /*0000*/  LDC R1, c[0x0][0x37c] ;  /* 0x0000df00ff017b82 */ /* 0x000fe20000000800 */
[----:B------:R-:W0:Y:S01]  /*0010*/  S2R R8, SR_TID.Y ;  /* 0x0000000000087919 */ /* 0x000e220000002200 */
[----:B------:R-:W1:Y:S01]  /*0020*/  LDCU.64 UR6, c[0x0][0x390] ;  /* 0x00007200ff0677ac */ /* 0x000e620008000a00 */
[----:B------:R-:W0:Y:S01]  /*0030*/  S2R R9, SR_CTAID.Y ;  /* 0x0000000000097919 */ /* 0x000e220000002600 */
[----:B------:R-:W2:Y:S01]  /*0040*/  LDCU.64 UR4, c[0x0][0x358] ;  /* 0x00006b00ff0477ac */ /* 0x000ea20008000a00 */
[----:B------:R-:W3:Y:S01]  /*0050*/  S2R R7, SR_CTAID.X ;  /* 0x0000000000077919 */ /* 0x000ee20000002500 */
[----:B------:R-:W3:Y:S01]  /*0060*/  S2R R6, SR_TID.X ;  /* 0x0000000000067919 */ /* 0x000ee20000002100 */
[----:B0-----:R-:W-:-:S05]  /*0070*/  IMAD R5, R9, 0x20, R8 ;  /* 0x0000002009057824 */ /* 0x001fca00078e0208 */
[----:B-1----:R-:W-:Y:S01]  /*0080*/  ISETP.GE.AND P0, PT, R5, UR7, PT ;  /* 0x0000000705007c0c */ /* 0x002fe2000bf06270 */
[----:B---3--:R-:W-:-:S05]  /*0090*/  IMAD R0, R7, 0x20, R6 ;  /* 0x0000002007007824 */ /* 0x008fca00078e0206 */
[----:B------:R-:W-:-:S13]  /*00a0*/  ISETP.GE.OR P0, PT, R0, UR6, P0 ;  /* 0x0000000600007c0c */ /* 0x000fda0008706670 */
[----:B------:R-:W0:Y:S01]  /*00b0*/  @!P0 LDC.64 R2, c[0x0][0x380] ;  /* 0x0000e000ff028b82 */ /* 0x000e220000000a00 */
[----:B------:R-:W-:-:S04]  /*00c0*/  @!P0 IMAD R5, R5, UR6, R0 ;  /* 0x0000000605058c24 */ /* 0x000fc8000f8e0200 */
[----:B0-----:R-:W-:-:S06]  /*00d0*/  @!P0 IMAD.WIDE R2, R5, 0x4, R2 ;  /* 0x0000000405028825 */ /* 0x001fcc00078e0202 */
[----:B--2---:R-:W2:Y:S01]  /*00e0*/  @!P0 LDG.E R2, desc[UR4][R2.64] ;  /* 0x0000000402028981 */ /* 0x004ea2000c1e1900 */
[----:B------:R-:W-:Y:S01]  /*00f0*/  @!P0 MOV R0, 0x400 ;  /* 0x0000040000008802 */ /* 0x000fe20000000f00 */
[----:B------:R-:W-:Y:S01]  /*0100*/  IMAD R7, R7, 0x20, R8 ;  /* 0x0000002007077824 */ /* 0x000fe200078e0208 */
[----:B------:R-:W-:Y:S01]  /*0110*/  LEA R4, R9, R6, 0x5 ;  /* 0x0000000609047211 */ /* 0x000fe200078e28ff */
[----:B------:R-:W0:Y:S03]  /*0120*/  @!P0 S2R R5, SR_CgaCtaId ;  /* 0x0000000000058919 */ /* 0x000e260000008800 */
[----:B------:R-:W-:-:S04]  /*0130*/  ISETP.GE.AND P1, PT, R4, UR7, PT ;  /* 0x0000000704007c0c */ /* 0x000fc8000bf26270 */
[----:B------:R-:W-:Y:S02]  /*0140*/  ISETP.GE.OR P1, PT, R7, UR6, P1 ;  /* 0x0000000607007c0c */ /* 0x000fe40008f26670 */
[----:B0-----:R-:W-:-:S05]  /*0150*/  @!P0 LEA R0, R5, R0, 0x18 ;  /* 0x0000000005008211 */ /* 0x001fca00078ec0ff */
[----:B------:R-:W-:-:S05]  /*0160*/  @!P0 IMAD R0, R8, 0x84, R0 ;  /* 0x0000008408008824 */ /* 0x000fca00078e0200 */
[----:B------:R-:W-:-:S05]  /*0170*/  @!P0 LEA R5, R6, R0, 0x2 ;  /* 0x0000000006058211 */ /* 0x000fca00078e10ff */
[----:B--2---:R0:W-:Y:S01]  /*0180*/  @!P0 STS [R5], R2 ;  /* 0x0000000205008388 */ /* 0x0041e20000000800 */
[----:B------:R-:W-:Y:S06]  /*0190*/  BAR.SYNC.DEFER_BLOCKING 0x0 ;  /* 0x0000000000007b1d */ /* 0x000fec0000010000 */
[----:B------:R-:W-:Y:S05]  /*01a0*/  @P1 EXIT ;  /* 0x000000000000194d */ /* 0x000fea0003800000 */
[----:B------:R-:W1:Y:S01]  /*01b0*/  S2R R3, SR_CgaCtaId ;  /* 0x0000000000037919 */ /* 0x000e620000008800 */
[----:B------:R-:W-:Y:S01]  /*01c0*/  MOV R0, 0x400 ;  /* 0x0000040000007802 */ /* 0x000fe20000000f00 */
[----:B------:R-:W-:-:S03]  /*01d0*/  IMAD R7, R7, UR7, R4 ;  /* 0x0000000707077c24 */ /* 0x000fc6000f8e0204 */
[----:B-1----:R-:W-:-:S05]  /*01e0*/  LEA R3, R3, R0, 0x18 ;  /* 0x0000000003037211 */ /* 0x002fca00078ec0ff */
[----:B------:R-:W-:Y:S02]  /*01f0*/  IMAD R0, R6, 0x84, R3 ;  /* 0x0000008406007824 */ /* 0x000fe400078e0203 */
[----:B0-----:R-:W0:Y:S02]  /*0200*/  LDC.64 R2, c[0x0][0x388] ;  /* 0x0000e200ff027b82 */ /* 0x001e240000000a00 */
[----:B------:R-:W-:-:S05]  /*0210*/  IMAD R0, R8, 0x4, R0 ;  /* 0x0000000408007824 */ /* 0x000fca00078e0200 */
[----:B------:R-:W1:Y:S01]  /*0220*/  LDS R5, [R0] ;  /* 0x0000000000057984 */ /* 0x000e620000000800 */
[----:B0-----:R-:W-:-:S05]  /*0230*/  IMAD.WIDE R2, R7, 0x4, R2 ;  /* 0x0000000407027825 */ /* 0x001fca00078e0202 */
[----:B-1----:R-:W-:Y:S01]  /*0240*/  STG.E desc[UR4][R2.64], R5 ;  /* 0x0000000502007986 */ /* 0x002fe2000c101904 */
[----:B------:R-:W-:Y:S05]  /*0250*/  EXIT ;  /* 0x000000000000794d */ /* 0x000fea0003800000 */
.L_x_0:
[----:B------:R-:W-:-:S00]  /*0260*/  BRA `(.L_x_0) ;  /* 0xfffffffc00fc7947 */ /* 0x000fc0000383ffff */
[----:B------:R-:W-:-:S00]  /*0270*/  NOP ;  /* 0x0000000000007918 */ /* 0x000fc00000000000 */
        /* <DEDUP_REMOVED lines=8> */
.L_x_2:


//--------------------- .text._Z14transposeNaivePKfPfii --------------------------
	.section	.text._Z14transposeNaivePKfPfii,"ax",@progbits
	.align	128
        .global         _Z14transposeNaivePKfPfii
        .type           _Z14transposeNaivePKfPfii,@function
        .size           _Z14transposeNaivePKfPfii,(.L_x_3 - _Z14transposeNaivePKfPfii)
        .other          _Z14transposeNaivePKfPfii,@"STO_CUDA_ENTRY STV_DEFAULT"
_Z14transposeNaivePKfPfii:
.text._Z14transposeNaivePKfPfii:
[----:B------:R-:W-:Y:S01]  /*0000*/  LDC R1, c[0x0][0x37c] ;  /* 0x0000df00ff017b82 */ /* 0x000fe20000000800 */
[----:B------:R-:W0:Y:S07]  /*0010*/  S2R R2, SR_TID.Y ;  /* 0x0000000000027919 */ /* 0x000e2e0000002200 */
[----:B------:R-:W1:Y:S01]  /*0020*/  LDC R0, c[0x0][0x360] ;  /* 0x0000d800ff007b82 */ /* 0x000e620000000800 */
[----:B------:R-:W2:Y:S01]  /*0030*/  LDCU.64 UR6, c[0x0][0x390] ;  /* 0x00007200ff0677ac */ /* 0x000ea20008000a00 */
[----:B------:R-:W1:Y:S06]  /*0040*/  S2R R3, SR_TID.X ;  /* 0x0000000000037919 */ /* 0x000e6c0000002100 */
[----:B------:R-:W0:Y:S08]  /*0050*/  S2UR UR5, SR_CTAID.Y ;  /* 0x00000000000579c3 */ /* 0x000e300000002600 */
[----:B------:R-:W0:Y:S08]  /*0060*/  LDC R7, c[0x0][0x364] ;  /* 0x0000d900ff077b82 */ /* 0x000e300000000800 */
[----:B------:R-:W1:Y:S01]  /*0070*/  S2UR UR4, SR_CTAID.X ;  /* 0x00000000000479c3 */ /* 0x000e620000002500 */
[----:B0-----:R-:W-:-:S05]  /*0080*/  IMAD R7, R7, UR5, R2 ;  /* 0x0000000507077c24 */ /* 0x001fca000f8e0202 */
[----:B--2---:R-:W-:Y:S01]  /*0090*/  ISETP.GE.AND P0, PT, R7, UR7, PT ;  /* 0x0000000707007c0c */ /* 0x004fe2000bf06270 */
[----:B-1----:R-:W-:-:S05]  /*00a0*/  IMAD R0, R0, UR4, R3 ;  /* 0x0000000400007c24 */ /* 0x002fca000f8e0203 */
[----:B------:R-:W-:-:S13]  /*00b0*/  ISETP.GE.OR P0, PT, R0, UR6, P0 ;  /* 0x0000000600007c0c */ /* 0x000fda0008706670 */
[----:B------:R-:W-:Y:S05]  /*00c0*/  @P0 EXIT ;  /* 0x000000000000094d */ /* 0x000fea0003800000 */
[----:B------:R-:W0:Y:S01]  /*00d0*/  LDC.64 R2, c[0x0][0x380] ;  /* 0x0000e000ff027b82 */ /* 0x000e220000000a00 */
[----:B------:R-:W1:Y:S01]  /*00e0*/  LDCU.64 UR4, c[0x0][0x358] ;  /* 0x00006b00ff0477ac */ /* 0x000e620008000a00 */
[----:B------:R-:W-:-:S04]  /*00f0*/  IMAD R5, R7, UR6, R0 ;  /* 0x0000000607057c24 */ /* 0x000fc8000f8e0200 */
[----:B0-----:R-:W-:Y:S02]  /*0100*/  IMAD.WIDE R2, R5, 0x4, R2 ;  /* 0x0000000405027825 */ /* 0x001fe400078e0202 */
[----:B------:R-:W0:Y:S04]  /*0110*/  LDC.64 R4, c[0x0][0x388] ;  /* 0x0000e200ff047b82 */ /* 0x000e280000000a00 */
[----:B-1----:R-:W2:Y:S01]  /*0120*/  LDG.E R3, desc[UR4][R2.64] ;  /* 0x0000000402037981 */ /* 0x002ea2000c1e1900 */
[----:B------:R-:W-:-:S04]  /*0130*/  IMAD R7, R0, UR7, R7 ;  /* 0x0000000700077c24 */ /* 0x000fc8000f8e0207 */
[----:B0-----:R-:W-:-:S05]  /*0140*/  IMAD.WIDE R4, R7, 0x4, R4 ;  /* 0x0000000407047825 */ /* 0x001fca00078e0204 */
[----:B--2---:R-:W-:Y:S01]  /*0150*/  STG.E desc[UR4][R4.64], R3 ;  /* 0x0000000304007986 */ /* 0x004fe2000c101904 */
[----:B------:R-:W-:Y:S05]  /*0160*/  EXIT ;  /* 0x000000000000794d */ /* 0x000fea0003800000 */
.L_x_1:
        /* <DEDUP_REMOVED lines=9> */
.L_x_3:


//--------------------- .nv.shared._Z15transposeSharedPKfPfii --------------------------
	.section	.nv.shared._Z15transposeSharedPKfPfii,"aw",@nobits
	.sectionflags	@""
	.align	4
.nv.shared._Z15transposeSharedPKfPfii:
	.zero		5248


//--------------------- .nv.shared.reserved.0     --------------------------
	.section	.nv.shared.reserved.0,"aw",@nobits
	.weak		__nv_reservedSMEM_offset_0_alias
	.size		__nv_reservedSMEM_offset_0_alias, 0, 64
	.other		__nv_reservedSMEM_offset_0_alias,@"STO_CUDA_RESERVED_SHARED STV_DEFAULT"
__nv_reservedSMEM_offset_0_alias:
	.zero		0
	.zero		64


//--------------------- .nv.constant0._Z15transposeSharedPKfPfii --------------------------
	.section	.nv.constant0._Z15transposeSharedPKfPfii,"a",@progbits
	.sectionflags	@""
	.align	4
.nv.constant0._Z15transposeSharedPKfPfii:
	.zero		920


//--------------------- .nv.constant0._Z14transposeNaivePKfPfii --------------------------
	.section	.nv.constant0._Z14transposeNaivePKfPfii,"a",@progbits
	.sectionflags	@""
	.align	4
.nv.constant0._Z14transposeNaivePKfPfii:
	.zero		920


//--------------------- SYMBOLS --------------------------

	.type		.nv.reservedSmem.offset0,@object
	.size		.nv.reservedSmem.offset0,0x4
	.type		.nv.reservedSmem.cap,@object
	.size		.nv.reservedSmem.cap,0x4
